	.headerflags	@"EF_CUDA_TEXMODE_UNIFIED EF_CUDA_64BIT_ADDRESS EF_CUDA_ACCELERATORS EF_CUDA_SM90 EF_CUDA_VIRTUAL_SM(EF_CUDA_SM90)"
	.elftype	@"ET_EXEC"


//--------------------- .nv.info                  --------------------------
	.section	.nv.info,"",@"SHT_CUDA_INFO"
	.align	4


	//----- nvinfo : EIATTR_REGCOUNT
	.align		4
        /*0000*/ 	.byte	0x04, 0x2f
        /*0002*/ 	.short	(.L_1 - .L_0)
	.align		4
.L_0:
        /*0004*/ 	.word	index@(triton_poi_fused_repeat_2)
        /*0008*/ 	.word	0x00000010


	//----- nvinfo : EIATTR_MIN_STACK_SIZE
	.align		4
.L_1:
        /*000c*/ 	.byte	0x04, 0x12
        /*000e*/ 	.short	(.L_3 - .L_2)
	.align		4
.L_2:
        /*0010*/ 	.word	index@(triton_poi_fused_repeat_2)
        /*0014*/ 	.word	0x00000000


	//----- nvinfo : EIATTR_FRAME_SIZE
	.align		4
.L_3:
        /*0018*/ 	.byte	0x04, 0x11
        /*001a*/ 	.short	(.L_5 - .L_4)
	.align		4
.L_4:
        /*001c*/ 	.word	index@(triton_poi_fused_repeat_2)
        /*0020*/ 	.word	0x00000000


	//----- nvinfo : EIATTR_MIN_STACK_SIZE
	.align		4
.L_5:
        /*0024*/ 	.byte	0x04, 0x12
        /*0026*/ 	.short	(.L_7 - .L_6)
	.align		4
.L_6:
        /*0028*/ 	.word	index@(triton_poi_fused_repeat_2)
        /*002c*/ 	.word	0x00000000
.L_7:


//--------------------- .nv.info.triton_poi_fused_repeat_2 --------------------------
	.section	.nv.info.triton_poi_fused_repeat_2,"",@"SHT_CUDA_INFO"
	.sectionflags	@""
	.align	4


	//----- nvinfo : EIATTR_CUDA_API_VERSION
	.align		4
        /*0000*/ 	.byte	0x04, 0x37
        /*0002*/ 	.short	(.L_9 - .L_8)
.L_8:
        /*0004*/ 	.word	0x0000007c


	//----- nvinfo : EIATTR_KPARAM_INFO
	.align		4
.L_9:
        /*0008*/ 	.byte	0x04, 0x17
        /*000a*/ 	.short	(.L_11 - .L_10)
.L_10:
        /*000c*/ 	.word	0x00000000
        /*0010*/ 	.short	0x0004
        /*0012*/ 	.short	0x0020
        /*0014*/ 	.byte	0x00, 0xf0, 0x11, 0x00


	//----- nvinfo : EIATTR_KPARAM_INFO
	.align		4
.L_11:
        /*0018*/ 	.byte	0x04, 0x17
        /*001a*/ 	.short	(.L_13 - .L_12)
.L_12:
        /*001c*/ 	.word	0x00000000
        /*0020*/ 	.short	0x0003
        /*0022*/ 	.short	0x0018
        /*0024*/ 	.byte	0x00, 0xf4, 0x21, 0x00


	//----- nvinfo : EIATTR_KPARAM_INFO
	.align		4
.L_13:
        /*0028*/ 	.byte	0x04, 0x17
        /*002a*/ 	.short	(.L_15 - .L_14)
.L_14:
        /*002c*/ 	.word	0x00000000
        /*0030*/ 	.short	0x0002
        /*0032*/ 	.short	0x0010
        /*0034*/ 	.byte	0x00, 0xf4, 0x21, 0x00


	//----- nvinfo : EIATTR_KPARAM_INFO
	.align		4
.L_15:
        /*0038*/ 	.byte	0x04, 0x17
        /*003a*/ 	.short	(.L_17 - .L_16)
.L_16:
        /*003c*/ 	.word	0x00000000
        /*0040*/ 	.short	0x0001
        /*0042*/ 	.short	0x0008
        /*0044*/ 	.byte	0x00, 0xf4, 0x21, 0x00


	//----- nvinfo : EIATTR_KPARAM_INFO
	.align		4
.L_17:
        /*0048*/ 	.byte	0x04, 0x17
        /*004a*/ 	.short	(.L_19 - .L_18)
.L_18:
        /*004c*/ 	.word	0x00000000
        /*0050*/ 	.short	0x0000
        /*0052*/ 	.short	0x0000
        /*0054*/ 	.byte	0x00, 0xf4, 0x21, 0x00


	//----- nvinfo : EIATTR_SPARSE_MMA_MASK
	.align		4
.L_19:
        /*0058*/ 	.byte	0x03, 0x50
        /*005a*/ 	.short	0x0000


	//----- nvinfo : EIATTR_MAXREG_COUNT
	.align		4
        /*005c*/ 	.byte	0x03, 0x1b
        /*005e*/ 	.short	0x00ff


	//----- nvinfo : EIATTR_EXIT_INSTR_OFFSETS
	.align		4
        /*0060*/ 	.byte	0x04, 0x1c
        /*0062*/ 	.short	(.L_21 - .L_20)


	//   ....[0]....
.L_20:
        /*0064*/ 	.word	0x000003f0


	//   ....[1]....
        /*0068*/ 	.word	0x00000410


	//----- nvinfo : EIATTR_REQNTID
	.align		4
.L_21:
        /*006c*/ 	.byte	0x04, 0x10
        /*006e*/ 	.short	(.L_23 - .L_22)
.L_22:
        /*0070*/ 	.word	0x00000080
        /*0074*/ 	.word	0x00000001
        /*0078*/ 	.word	0x00000001


	//----- nvinfo : EIATTR_CBANK_PARAM_SIZE
	.align		4
.L_23:
        /*007c*/ 	.byte	0x03, 0x19
        /*007e*/ 	.short	0x0024


	//----- nvinfo : EIATTR_PARAM_CBANK
	.align		4
        /*0080*/ 	.byte	0x04, 0x0a
        /*0082*/ 	.short	(.L_25 - .L_24)
	.align		4
.L_24:
        /*0084*/ 	.word	index@(.nv.constant0.triton_poi_fused_repeat_2)
        /*0088*/ 	.short	0x0210
        /*008a*/ 	.short	0x0024


	//----- nvinfo : EIATTR_SW_WAR
	.align		4
.L_25:
        /*008c*/ 	.byte	0x04, 0x36
        /*008e*/ 	.short	(.L_27 - .L_26)
.L_26:
        /*0090*/ 	.word	0x00000008
.L_27:


//--------------------- .nv.callgraph             --------------------------
	.section	.nv.callgraph,"",@"SHT_CUDA_CALLGRAPH"
	.align	4
	.sectionentsize	8
	.align		4
        /*0000*/ 	.word	0x00000000
	.align		4
        /*0004*/ 	.word	0xffffffff
	.align		4
        /*0008*/ 	.word	0x00000000
	.align		4
        /*000c*/ 	.word	0xfffffffe
	.align		4
        /*0010*/ 	.word	0x00000000
	.align		4
        /*0014*/ 	.word	0xfffffffd
	.align		4
        /*0018*/ 	.word	0x00000000
	.align		4
        /*001c*/ 	.word	0xfffffffc


//--------------------- .text.triton_poi_fused_repeat_2 --------------------------
	.section	.text.triton_poi_fused_repeat_2,"ax",@progbits
	.align	128
        .global         triton_poi_fused_repeat_2
        .type           triton_poi_fused_repeat_2,@function
        .size           triton_poi_fused_repeat_2,(.L_x_1 - triton_poi_fused_repeat_2)
        .other          triton_poi_fused_repeat_2,@"STO_CUDA_ENTRY STV_DEFAULT"
triton_poi_fused_repeat_2:
.text.triton_poi_fused_repeat_2:
[----:B------:R-:W0:Y:S02]  /*0000*/  LDC R1, c[0x0][0x28] ;  /* 0x00000a00ff017b82 */ /* 0x000e240000000800 */
[----:B------:R-:W1:Y:S01]  /*0010*/  S2R R0, SR_TID.X ;  /* 0x0000000000007919 */ /* 0x000e620000002100 */
[----:B------:R-:W2:Y:S01]  /*0020*/  LDC.64 R4, c[0x0][0x218] ;  /* 0x00008600ff047b82 */ /* 0x000ea20000000a00 */
[----:B------:R-:W-:Y:S01]  /*0030*/  CS2R R12, SRZ ;  /* 0x00000000000c7805 */ /* 0x000fe2000001ff00 */
[----:B------:R-:W-:Y:S01]  /*0040*/  ULDC.64 UR4, c[0x0][0x208] ;  /* 0x0000820000047ab9 */ /* 0x000fe20000000a00 */
[----:B------:R-:W3:Y:S05]  /*0050*/  S2R R3, SR_CTAID.X ;  /* 0x0000000000037919 */ /* 0x000eea0000002500 */
[----:B------:R-:W4:Y:S01]  /*0060*/  LDC.64 R6, c[0x0][0x220] ;  /* 0x00008800ff067b82 */ /* 0x000f220000000a00 */
[----:B-1----:R-:W-:-:S02]  /*0070*/  SHF.L.U32 R0, R0, 0x1, RZ ;  /* 0x0000000100007819 */ /* 0x002fc400000006ff */
[----:B---3--:R-:W-:Y:S02]  /*0080*/  SHF.R.S32.HI R9, RZ, 0x17, R3 ;  /* 0x00000017ff097819 */ /* 0x008fe40000011403 */
[----:B------:R-:W-:Y:S02]  /*0090*/  LOP3.LUT R0, R0, 0xfe, RZ, 0xc0, !PT ;  /* 0x000000fe00007812 */ /* 0x000fe400078ec0ff */
[----:B------:R-:W-:Y:S02]  /*00a0*/  SGXT R9, R9, 0x1 ;  /* 0x000000010909781a */ /* 0x000fe40000000200 */
[----:B------:R-:W-:Y:S02]  /*00b0*/  LEA R0, R3, R0, 0x8 ;  /* 0x0000000003007211 */ /* 0x000fe400078e40ff */
[----:B------:R-:W1:Y:S02]  /*00c0*/  LDC.64 R2, c[0x0][0x210] ;  /* 0x00008400ff027b82 */ /* 0x000e640000000a00 */
[----:B------:R-:W-:-:S02]  /*00d0*/  LEA.HI R9, R9, R0, RZ, 0x4 ;  /* 0x0000000009097211 */ /* 0x000fc400078f20ff */
[----:B------:R-:W-:Y:S02]  /*00e0*/  ISETP.GE.AND P0, PT, R0, 0x100, PT ;  /* 0x000001000000780c */ /* 0x000fe40003f06270 */
[----:B------:R-:W-:-:S04]  /*00f0*/  SHF.R.S32.HI R9, RZ, 0x4, R9 ;  /* 0x00000004ff097819 */ /* 0x000fc80000011409 */
[C---:B------:R-:W-:Y:S01]  /*0100*/  LEA.HI R8, R9.reuse, R9, RZ, 0x2 ;  /* 0x0000000909087211 */ /* 0x040fe200078f10ff */
[----:B----4-:R-:W-:-:S03]  /*0110*/  IMAD.WIDE R6, R9, 0x4, R6 ;  /* 0x0000000409067825 */ /* 0x010fc600078e0206 */
[----:B------:R-:W-:-:S03]  /*0120*/  LOP3.LUT R8, R8, 0xfffffffc, RZ, 0xc0, !PT ;  /* 0xfffffffc08087812 */ /* 0x000fc600078ec0ff */
[----:B------:R-:W3:Y:S01]  /*0130*/  @!P0 LDG.E.EL R12, desc[UR4][R6.64] ;  /* 0x00000004060c8981 */ /* 0x000ee2000c2e1900 */
[----:B------:R-:W-:-:S03]  /*0140*/  IADD3 R11, R9, -R8, RZ ;  /* 0x80000008090b7210 */ /* 0x000fc60007ffe0ff */
[----:B------:R4:W5:Y:S02]  /*0150*/  @!P0 LDG.E.EL R13, desc[UR4][R6.64] ;  /* 0x00000004060d8981 */ /* 0x000964000c2e1900 */
[----:B--2---:R-:W-:Y:S01]  /*0160*/  IMAD.WIDE R4, R11, 0x4, R4 ;  /* 0x000000040b047825 */ /* 0x004fe200078e0204 */
[----:B------:R-:W-:-:S03]  /*0170*/  CS2R R10, SRZ ;  /* 0x00000000000a7805 */ /* 0x000fc6000001ff00 */
[----:B-1----:R-:W-:Y:S01]  /*0180*/  IMAD.WIDE R2, R9, 0x4, R2 ;  /* 0x0000000409027825 */ /* 0x002fe200078e0202 */
[----:B------:R-:W-:Y:S02]  /*0190*/  CS2R R8, SRZ ;  /* 0x0000000000087805 */ /* 0x000fe4000001ff00 */
[----:B------:R-:W2:Y:S04]  /*01a0*/  @!P0 LDG.E.EL R11, desc[UR4][R4.64] ;  /* 0x00000004040b8981 */ /* 0x000ea8000c2e1900 */
[----:B------:R-:W2:Y:S04]  /*01b0*/  @!P0 LDG.E.EL R8, desc[UR4][R2.64] ;  /* 0x0000000402088981 */ /* 0x000ea8000c2e1900 */
[----:B------:R-:W5:Y:S04]  /*01c0*/  @!P0 LDG.E.EL R10, desc[UR4][R4.64] ;  /* 0x00000004040a8981 */ /* 0x000f68000c2e1900 */
[----:B------:R-:W5:Y:S01]  /*01d0*/  @!P0 LDG.E.EL R9, desc[UR4][R2.64] ;  /* 0x0000000402098981 */ /* 0x000f62000c2e1900 */
[----:B----4-:R-:W-:Y:S01]  /*01e0*/  HFMA2.MMA R6, -RZ, RZ, 1.625, 0 ;  /* 0x3e800000ff067435 */ /* 0x010fe200000001ff */
[----:B--2---:R-:W-:Y:S01]  /*01f0*/  FADD R8, R11, R8 ;  /* 0x000000080b087221 */ /* 0x004fe20000000000 */
[----:B---3--:R-:W-:Y:S01]  /*0200*/  FADD R11, R12, R11 ;  /* 0x0000000b0c0b7221 */ /* 0x008fe20000000000 */
[----:B-----5:R-:W-:Y:S01]  /*0210*/  FADD R9, R10, R9 ;  /* 0x000000090a097221 */ /* 0x020fe20000000000 */
[----:B------:R-:W-:-:S02]  /*0220*/  FADD R10, R13, R10 ;  /* 0x0000000a0d0a7221 */ /* 0x000fc40000000000 */
[----:B------:R-:W-:Y:S02]  /*0230*/  FADD R8, R8, R11 ;  /* 0x0000000b08087221 */ /* 0x000fe40000000000 */
[----:B------:R-:W-:Y:S02]  /*0240*/  FADD R9, R9, R10 ;  /* 0x0000000a09097221 */ /* 0x000fe40000000000 */
[----:B------:R-:W-:Y:S02]  /*0250*/  FADD R8, RZ, -R8 ;  /* 0x80000008ff087221 */ /* 0x000fe40000000000 */
[----:B------:R-:W-:Y:S02]  /*0260*/  FADD R9, RZ, -R9 ;  /* 0x80000009ff097221 */ /* 0x000fe40000000000 */
[----:B------:R-:W-:Y:S02]  /*0270*/  FMUL R8, R8, 1.4426950216293334961 ;  /* 0x3fb8aa3b08087820 */ /* 0x000fe40000400000 */
[----:B------:R-:W-:-:S03]  /*0280*/  FMUL R9, R9, 1.4426950216293334961 ;  /* 0x3fb8aa3b09097820 */ /* 0x000fc60000400000 */
[----:B------:R-:W-:Y:S02]  /*0290*/  FSETP.GEU.AND P1, PT, R8, -126, PT ;  /* 0xc2fc00000800780b */ /* 0x000fe40003f2e000 */
[----:B------:R-:W-:-:S11]  /*02a0*/  FSETP.GEU.AND P2, PT, R9, -126, PT ;  /* 0xc2fc00000900780b */ /* 0x000fd60003f4e000 */
[----:B------:R-:W-:Y:S02]  /*02b0*/  @!P1 FMUL R8, R8, 0.5 ;  /* 0x3f00000008089820 */ /* 0x000fe40000400000 */
[----:B------:R-:W-:Y:S02]  /*02c0*/  @!P2 FMUL R9, R9, 0.5 ;  /* 0x3f0000000909a820 */ /* 0x000fe40000400000 */
[----:B------:R-:W1:Y:S08]  /*02d0*/  MUFU.EX2 R2, R8 ;  /* 0x0000000800027308 */ /* 0x000e700000000800 */
[----:B------:R-:W2:Y:S01]  /*02e0*/  MUFU.EX2 R3, R9 ;  /* 0x0000000900037308 */ /* 0x000ea20000000800 */
[----:B-1----:R-:W-:-:S04]  /*02f0*/  @!P1 FMUL R2, R2, R2 ;  /* 0x0000000202029220 */ /* 0x002fc80000400000 */
[----:B------:R-:W-:Y:S01]  /*0300*/  FADD R4, R2, 1 ;  /* 0x3f80000002047421 */ /* 0x000fe20000000000 */
[----:B--2---:R-:W-:-:S04]  /*0310*/  @!P2 FMUL R3, R3, R3 ;  /* 0x000000030303a220 */ /* 0x004fc80000400000 */
[----:B------:R-:W-:Y:S01]  /*0320*/  FADD R5, R3, 1 ;  /* 0x3f80000003057421 */ /* 0x000fe20000000000 */
[----:B------:R-:W-:Y:S01]  /*0330*/  FSETP.GT.AND P1, PT, R4, 8.50705917302346158658e+37, PT ;  /* 0x7e8000000400780b */ /* 0x000fe20003f24000 */
[----:B------:R-:W1:Y:S03]  /*0340*/  LDC.64 R2, c[0x0][0x228] ;  /* 0x00008a00ff027b82 */ /* 0x000e660000000a00 */
[----:B------:R-:W-:-:S09]  /*0350*/  FSETP.GT.AND P2, PT, R5, 8.50705917302346158658e+37, PT ;  /* 0x7e8000000500780b */ /* 0x000fd20003f44000 */
[----:B------:R-:W-:-:S04]  /*0360*/  @P1 FMUL R4, R4, 0.25 ;  /* 0x3e80000004041820 */ /* 0x000fc80000400000 */
[----:B------:R-:W-:Y:S02]  /*0370*/  @P2 FMUL R5, R5, 0.25 ;  /* 0x3e80000005052820 */ /* 0x000fe40000400000 */
[----:B------:R-:W2:Y:S08]  /*0380*/  MUFU.RCP R4, R4 ;  /* 0x0000000400047308 */ /* 0x000eb00000001000 */
[----:B------:R-:W3:Y:S01]  /*0390*/  MUFU.RCP R5, R5 ;  /* 0x0000000500057308 */ /* 0x000ee20000001000 */
[----:B------:R-:W-:-:S02]  /*03a0*/  FSEL R7, R6, 1, P1 ;  /* 0x3f80000006077808 */ /* 0x000fc40000800000 */
[----:B------:R-:W-:Y:S01]  /*03b0*/  FSEL R6, R6, 1, P2 ;  /* 0x3f80000006067808 */ /* 0x000fe20001000000 */
[----:B-1----:R-:W-:-:S04]  /*03c0*/  IMAD.WIDE R2, R0, 0x4, R2 ;  /* 0x0000000400027825 */ /* 0x002fc800078e0202 */
[----:B--2---:R-:W-:Y:S01]  /*03d0*/  FMUL R8, R4, R7 ;  /* 0x0000000704087220 */ /* 0x004fe20000400000 */
[----:B---3--:R-:W-:Y:S01]  /*03e0*/  FMUL R9, R5, R6 ;  /* 0x0000000605097220 */ /* 0x008fe20000400000 */
[----:B------:R-:W-:Y:S06]  /*03f0*/  @P0 EXIT ;  /* 0x000000000000094d */ /* 0x000fec0003800000 */
[----:B------:R-:W-:Y:S01]  /*0400*/  STG.E.64 desc[UR4][R2.64], R8 ;  /* 0x0000000802007986 */ /* 0x000fe2000c101b04 */
[----:B------:R-:W-:Y:S05]  /*0410*/  EXIT ;  /* 0x000000000000794d */ /* 0x000fea0003800000 */
.L_x_0:
[----:B------:R-:W-:-:S00]  /*0420*/  BRA `(.L_x_0) ;  /* 0xfffffffc00fc7947 */ /* 0x000fc0000383ffff */
[----:B------:R-:W-:-:S00]  /*0430*/  NOP ;  /* 0x0000000000007918 */ /* 0x000fc00000000000 */
        /* <DEDUP_REMOVED lines=12> */
.L_x_1:


//--------------------- .nv.constant0.triton_poi_fused_repeat_2 --------------------------
	.section	.nv.constant0.triton_poi_fused_repeat_2,"a",@progbits
	.sectionflags	@""
	.align	4
.nv.constant0.triton_poi_fused_repeat_2:
	.zero		564
